	.headerflags	@"EF_CUDA_TEXMODE_UNIFIED EF_CUDA_64BIT_ADDRESS EF_CUDA_ACCELERATORS EF_CUDA_SM90 EF_CUDA_VIRTUAL_SM(EF_CUDA_SM90)"
	.elftype	@"ET_EXEC"


//--------------------- .nv.info                  --------------------------
	.section	.nv.info,"",@"SHT_CUDA_INFO"
	.align	4


	//----- nvinfo : EIATTR_REGCOUNT
	.align		4
        /*0000*/ 	.byte	0x04, 0x2f
        /*0002*/ 	.short	(.L_1 - .L_0)
	.align		4
.L_0:
        /*0004*/ 	.word	index@(triton_poi_fused_add_hardtanh_33)
        /*0008*/ 	.word	0x0000000a


	//----- nvinfo : EIATTR_MIN_STACK_SIZE
	.align		4
.L_1:
        /*000c*/ 	.byte	0x04, 0x12
        /*000e*/ 	.short	(.L_3 - .L_2)
	.align		4
.L_2:
        /*0010*/ 	.word	index@(triton_poi_fused_add_hardtanh_33)
        /*0014*/ 	.word	0x00000000


	//----- nvinfo : EIATTR_FRAME_SIZE
	.align		4
.L_3:
        /*0018*/ 	.byte	0x04, 0x11
        /*001a*/ 	.short	(.L_5 - .L_4)
	.align		4
.L_4:
        /*001c*/ 	.word	index@(triton_poi_fused_add_hardtanh_33)
        /*0020*/ 	.word	0x00000000


	//----- nvinfo : EIATTR_MIN_STACK_SIZE
	.align		4
.L_5:
        /*0024*/ 	.byte	0x04, 0x12
        /*0026*/ 	.short	(.L_7 - .L_6)
	.align		4
.L_6:
        /*0028*/ 	.word	index@(triton_poi_fused_add_hardtanh_33)
        /*002c*/ 	.word	0x00000000
.L_7:


//--------------------- .nv.info.triton_poi_fused_add_hardtanh_33 --------------------------
	.section	.nv.info.triton_poi_fused_add_hardtanh_33,"",@"SHT_CUDA_INFO"
	.sectionflags	@""
	.align	4


	//----- nvinfo : EIATTR_CUDA_API_VERSION
	.align		4
        /*0000*/ 	.byte	0x04, 0x37
        /*0002*/ 	.short	(.L_9 - .L_8)
.L_8:
        /*0004*/ 	.word	0x0000007c


	//----- nvinfo : EIATTR_KPARAM_INFO
	.align		4
.L_9:
        /*0008*/ 	.byte	0x04, 0x17
        /*000a*/ 	.short	(.L_11 - .L_10)
.L_10:
        /*000c*/ 	.word	0x00000000
        /*0010*/ 	.short	0x0002
        /*0012*/ 	.short	0x0010
        /*0014*/ 	.byte	0x00, 0xf0, 0x11, 0x00


	//----- nvinfo : EIATTR_KPARAM_INFO
	.align		4
.L_11:
        /*0018*/ 	.byte	0x04, 0x17
        /*001a*/ 	.short	(.L_13 - .L_12)
.L_12:
        /*001c*/ 	.word	0x00000000
        /*0020*/ 	.short	0x0001
        /*0022*/ 	.short	0x0008
        /*0024*/ 	.byte	0x00, 0xf4, 0x21, 0x00


	//----- nvinfo : EIATTR_KPARAM_INFO
	.align		4
.L_13:
        /*0028*/ 	.byte	0x04, 0x17
        /*002a*/ 	.short	(.L_15 - .L_14)
.L_14:
        /*002c*/ 	.word	0x00000000
        /*0030*/ 	.short	0x0000
        /*0032*/ 	.short	0x0000
        /*0034*/ 	.byte	0x00, 0xf4, 0x21, 0x00


	//----- nvinfo : EIATTR_SPARSE_MMA_MASK
	.align		4
.L_15:
        /*0038*/ 	.byte	0x03, 0x50
        /*003a*/ 	.short	0x0000


	//----- nvinfo : EIATTR_MAXREG_COUNT
	.align		4
        /*003c*/ 	.byte	0x03, 0x1b
        /*003e*/ 	.short	0x00ff


	//----- nvinfo : EIATTR_EXIT_INSTR_OFFSETS
	.align		4
        /*0040*/ 	.byte	0x04, 0x1c
        /*0042*/ 	.short	(.L_17 - .L_16)


	//   ....[0]....
.L_16:
        /*0044*/ 	.word	0x00000130


	//----- nvinfo : EIATTR_REQNTID
	.align		4
.L_17:
        /*0048*/ 	.byte	0x04, 0x10
        /*004a*/ 	.short	(.L_19 - .L_18)
.L_18:
        /*004c*/ 	.word	0x00000080
        /*0050*/ 	.word	0x00000001
        /*0054*/ 	.word	0x00000001


	//----- nvinfo : EIATTR_CBANK_PARAM_SIZE
	.align		4
.L_19:
        /*0058*/ 	.byte	0x03, 0x19
        /*005a*/ 	.short	0x0014


	//----- nvinfo : EIATTR_PARAM_CBANK
	.align		4
        /*005c*/ 	.byte	0x04, 0x0a
        /*005e*/ 	.short	(.L_21 - .L_20)
	.align		4
.L_20:
        /*0060*/ 	.word	index@(.nv.constant0.triton_poi_fused_add_hardtanh_33)
        /*0064*/ 	.short	0x0210
        /*0066*/ 	.short	0x0014


	//----- nvinfo : EIATTR_SW_WAR
	.align		4
.L_21:
        /*0068*/ 	.byte	0x04, 0x36
        /*006a*/ 	.short	(.L_23 - .L_22)
.L_22:
        /*006c*/ 	.word	0x00000008
.L_23:


//--------------------- .nv.callgraph             --------------------------
	.section	.nv.callgraph,"",@"SHT_CUDA_CALLGRAPH"
	.align	4
	.sectionentsize	8
	.align		4
        /*0000*/ 	.word	0x00000000
	.align		4
        /*0004*/ 	.word	0xffffffff
	.align		4
        /*0008*/ 	.word	0x00000000
	.align		4
        /*000c*/ 	.word	0xfffffffe
	.align		4
        /*0010*/ 	.word	0x00000000
	.align		4
        /*0014*/ 	.word	0xfffffffd
	.align		4
        /*0018*/ 	.word	0x00000000
	.align		4
        /*001c*/ 	.word	0xfffffffc


//--------------------- .text.triton_poi_fused_add_hardtanh_33 --------------------------
	.section	.text.triton_poi_fused_add_hardtanh_33,"ax",@progbits
	.align	128
        .global         triton_poi_fused_add_hardtanh_33
        .type           triton_poi_fused_add_hardtanh_33,@function
        .size           triton_poi_fused_add_hardtanh_33,(.L_x_1 - triton_poi_fused_add_hardtanh_33)
        .other          triton_poi_fused_add_hardtanh_33,@"STO_CUDA_ENTRY STV_DEFAULT"
triton_poi_fused_add_hardtanh_33:
.text.triton_poi_fused_add_hardtanh_33:
[----:B------:R-:W-:Y:S01]  /*0000*/  LDC R1, c[0x0][0x28] ;  /* 0x00000a00ff017b82 */ /* 0x000fe20000000800 */
[----:B------:R-:W1:Y:S07]  /*0010*/  S2R R0, SR_TID.X ;  /* 0x0000000000007919 */ /* 0x000e6e0000002100 */
[----:B------:R-:W2:Y:S01]  /*0020*/  LDC.64 R4, c[0x0][0x218] ;  /* 0x00008600ff047b82 */ /* 0x000ea20000000a00 */
[----:B------:R-:W-:Y:S01]  /*0030*/  ULDC.64 UR4, c[0x0][0x208] ;  /* 0x0000820000047ab9 */ /* 0x000fe20000000a00 */
[----:B------:R-:W3:Y:S06]  /*0040*/  S2R R7, SR_CTAID.X ;  /* 0x0000000000077919 */ /* 0x000eec0000002500 */
[----:B------:R-:W4:Y:S01]  /*0050*/  LDC.64 R2, c[0x0][0x210] ;  /* 0x00008400ff027b82 */ /* 0x000f220000000a00 */
[----:B-1----:R-:W-:-:S05]  /*0060*/  LOP3.LUT R0, R0, 0x7f, RZ, 0xc0, !PT ;  /* 0x0000007f00007812 */ /* 0x002fca00078ec0ff */
[----:B---3--:R-:W-:-:S04]  /*0070*/  IMAD R7, R7, 0x80, R0 ;  /* 0x0000008007077824 */ /* 0x008fc800078e0200 */
[----:B--2---:R-:W-:-:S04]  /*0080*/  IMAD.WIDE R4, R7, 0x4, R4 ;  /* 0x0000000407047825 */ /* 0x004fc800078e0204 */
[----:B----4-:R-:W-:Y:S02]  /*0090*/  IMAD.WIDE R2, R7, 0x4, R2 ;  /* 0x0000000407027825 */ /* 0x010fe400078e0202 */
[----:B------:R-:W2:Y:S04]  /*00a0*/  LDG.E R5, desc[UR4][R4.64] ;  /* 0x0000000404057981 */ /* 0x000ea8000c1e1900 */
[----:B------:R-:W2:Y:S02]  /*00b0*/  LDG.E R0, desc[UR4][R2.64] ;  /* 0x0000000402007981 */ /* 0x000ea4000c1e1900 */
[----:B--2---:R-:W-:-:S05]  /*00c0*/  FADD R0, R0, R5 ;  /* 0x0000000500007221 */ /* 0x004fca0000000000 */
[----:B------:R-:W-:-:S04]  /*00d0*/  FSETP.GTU.AND P0, PT, R0, RZ, PT ;  /* 0x000000ff0000720b */ /* 0x000fc80003f0c000 */
[----:B------:R-:W-:-:S04]  /*00e0*/  FSEL R7, R0, RZ, P0 ;  /* 0x000000ff00077208 */ /* 0x000fc80000000000 */
[C---:B------:R-:W-:Y:S02]  /*00f0*/  FSETP.GEU.AND P1, PT, R7.reuse, 6, PT ;  /* 0x40c000000700780b */ /* 0x040fe40003f2e000 */
[----:B------:R-:W-:-:S11]  /*0100*/  FSETP.NAN.AND P0, PT, R7, R7, PT ;  /* 0x000000070700720b */ /* 0x000fd60003f08000 */
[----:B------:R-:W-:-:S05]  /*0110*/  @P1 SEL R7, R7, 0x40c00000, P0 ;  /* 0x40c0000007071807 */ /* 0x000fca0000000000 */
[----:B------:R-:W-:Y:S01]  /*0120*/  STG.E desc[UR4][R2.64], R7 ;  /* 0x0000000702007986 */ /* 0x000fe2000c101904 */
[----:B------:R-:W-:Y:S05]  /*0130*/  EXIT ;  /* 0x000000000000794d */ /* 0x000fea0003800000 */
.L_x_0:
[----:B------:R-:W-:-:S00]  /*0140*/  BRA `(.L_x_0) ;  /* 0xfffffffc00fc7947 */ /* 0x000fc0000383ffff */
[----:B------:R-:W-:-:S00]  /*0150*/  NOP ;  /* 0x0000000000007918 */ /* 0x000fc00000000000 */
        /* <DEDUP_REMOVED lines=10> */
.L_x_1:


//--------------------- .nv.constant0.triton_poi_fused_add_hardtanh_33 --------------------------
	.section	.nv.constant0.triton_poi_fused_add_hardtanh_33,"a",@progbits
	.sectionflags	@""
	.align	4
.nv.constant0.triton_poi_fused_add_hardtanh_33:
	.zero		548
